//
// Generated by NVIDIA NVVM Compiler
//
// Compiler Build ID: CL-36424714
// Cuda compilation tools, release 13.0, V13.0.88
// Based on NVVM 20.0.0
//

.version 9.0
.target sm_100
.address_size 64

	// .globl	_Z12mirrorKernelPhiib

.visible .entry _Z12mirrorKernelPhiib(
	.param .u64 .ptr .align 1 _Z12mirrorKernelPhiib_param_0,
	.param .u32 _Z12mirrorKernelPhiib_param_1,
	.param .u32 _Z12mirrorKernelPhiib_param_2,
	.param .u8 _Z12mirrorKernelPhiib_param_3
)
{
	.reg .pred 	%p<7>;
	.reg .b16 	%rs<14>;
	.reg .b32 	%r<28>;
	.reg .b64 	%rd<11>;

	ld.param.u64 	%rd2, [_Z12mirrorKernelPhiib_param_0];
	ld.param.u32 	%r4, [_Z12mirrorKernelPhiib_param_1];
	ld.param.u32 	%r6, [_Z12mirrorKernelPhiib_param_2];
	ld.param.s8 	%rs1, [_Z12mirrorKernelPhiib_param_3];
	cvta.to.global.u64 	%rd1, %rd2;
	mov.u32 	%r7, %ctaid.x;
	mov.u32 	%r8, %ntid.x;
	mov.u32 	%r9, %tid.x;
	mad.lo.s32 	%r1, %r7, %r8, %r9;
	mov.u32 	%r10, %ctaid.y;
	mov.u32 	%r11, %ntid.y;
	mov.u32 	%r12, %tid.y;
	mad.lo.s32 	%r13, %r10, %r11, %r12;
	setp.ge.s32 	%p1, %r1, %r4;
	setp.ge.s32 	%p2, %r13, %r6;
	or.pred  	%p3, %p1, %p2;
	@%p3 bra 	$L__BB0_6;
	mul.lo.s32 	%r3, %r4, 3;
	setp.eq.s16 	%p4, %rs1, 0;
	@%p4 bra 	$L__BB0_4;
	shr.u32 	%r14, %r4, 31;
	add.s32 	%r15, %r4, %r14;
	shr.s32 	%r16, %r15, 1;
	setp.ge.s32 	%p5, %r1, %r16;
	@%p5 bra 	$L__BB0_6;
	mul.lo.s32 	%r17, %r3, %r13;
	mad.lo.s32 	%r18, %r1, 3, %r17;
	not.b32 	%r19, %r1;
	add.s32 	%r20, %r4, %r19;
	mad.lo.s32 	%r21, %r20, 3, %r17;
	cvt.s64.s32 	%rd3, %r18;
	add.s64 	%rd4, %rd1, %rd3;
	ld.global.u8 	%rs2, [%rd4];
	cvt.s64.s32 	%rd5, %r21;
	add.s64 	%rd6, %rd1, %rd5;
	ld.global.u8 	%rs3, [%rd6];
	st.global.u8 	[%rd4], %rs3;
	st.global.u8 	[%rd6], %rs2;
	ld.global.u8 	%rs4, [%rd4+1];
	ld.global.u8 	%rs5, [%rd6+1];
	st.global.u8 	[%rd4+1], %rs5;
	st.global.u8 	[%rd6+1], %rs4;
	ld.global.u8 	%rs6, [%rd4+2];
	ld.global.u8 	%rs7, [%rd6+2];
	st.global.u8 	[%rd4+2], %rs7;
	st.global.u8 	[%rd6+2], %rs6;
	bra.uni 	$L__BB0_6;
$L__BB0_4:
	shr.u32 	%r22, %r6, 1;
	setp.ge.u32 	%p6, %r13, %r22;
	@%p6 bra 	$L__BB0_6;
	mul.lo.s32 	%r23, %r1, 3;
	mad.lo.s32 	%r24, %r3, %r13, %r23;
	not.b32 	%r25, %r13;
	add.s32 	%r26, %r6, %r25;
	mad.lo.s32 	%r27, %r26, %r3, %r23;
	cvt.s64.s32 	%rd7, %r24;
	add.s64 	%rd8, %rd1, %rd7;
	ld.global.u8 	%rs8, [%rd8];
	cvt.s64.s32 	%rd9, %r27;
	add.s64 	%rd10, %rd1, %rd9;
	ld.global.u8 	%rs9, [%rd10];
	st.global.u8 	[%rd8], %rs9;
	st.global.u8 	[%rd10], %rs8;
	ld.global.u8 	%rs10, [%rd8+1];
	ld.global.u8 	%rs11, [%rd10+1];
	st.global.u8 	[%rd8+1], %rs11;
	st.global.u8 	[%rd10+1], %rs10;
	ld.global.u8 	%rs12, [%rd8+2];
	ld.global.u8 	%rs13, [%rd10+2];
	st.global.u8 	[%rd8+2], %rs13;
	st.global.u8 	[%rd10+2], %rs12;
$L__BB0_6:
	ret;

}
	// .globl	_Z12rotateKernelPKhPhiiddii
.visible .entry _Z12rotateKernelPKhPhiiddii(
	.param .u64 .ptr .align 1 _Z12rotateKernelPKhPhiiddii_param_0,
	.param .u64 .ptr .align 1 _Z12rotateKernelPKhPhiiddii_param_1,
	.param .u32 _Z12rotateKernelPKhPhiiddii_param_2,
	.param .u32 _Z12rotateKernelPKhPhiiddii_param_3,
	.param .f64 _Z12rotateKernelPKhPhiiddii_param_4,
	.param .f64 _Z12rotateKernelPKhPhiiddii_param_5,
	.param .u32 _Z12rotateKernelPKhPhiiddii_param_6,
	.param .u32 _Z12rotateKernelPKhPhiiddii_param_7
)
{
	.reg .pred 	%p<11>;
	.reg .b16 	%rs<13>;
	.reg .b32 	%r<49>;
	.reg .b64 	%rd<17>;
	.reg .b64 	%fd<70>;

	ld.param.u32 	%r4, [_Z12rotateKernelPKhPhiiddii_param_3];
	ld.param.f64 	%fd3, [_Z12rotateKernelPKhPhiiddii_param_4];
	ld.param.f64 	%fd4, [_Z12rotateKernelPKhPhiiddii_param_5];
	ld.param.u32 	%r5, [_Z12rotateKernelPKhPhiiddii_param_6];
	ld.param.u32 	%r7, [_Z12rotateKernelPKhPhiiddii_param_7];
	mov.u32 	%r8, %ctaid.x;
	mov.u32 	%r9, %ntid.x;
	mov.u32 	%r10, %tid.x;
	mad.lo.s32 	%r1, %r8, %r9, %r10;
	mov.u32 	%r11, %ctaid.y;
	mov.u32 	%r12, %ntid.y;
	mov.u32 	%r13, %tid.y;
	mad.lo.s32 	%r14, %r11, %r12, %r13;
	setp.ge.s32 	%p1, %r1, %r5;
	setp.ge.s32 	%p2, %r14, %r7;
	or.pred  	%p3, %p1, %p2;
	@%p3 bra 	$L__BB1_3;
	ld.param.u32 	%r47, [_Z12rotateKernelPKhPhiiddii_param_2];
	cvt.rn.f64.s32 	%fd5, %r47;
	cvt.rn.f64.s32 	%fd6, %r4;
	cvt.rn.f64.s32 	%fd7, %r5;
	mul.f64 	%fd8, %fd7, 0d3FE0000000000000;
	cvt.rn.f64.u32 	%fd9, %r7;
	mul.f64 	%fd10, %fd9, 0d3FE0000000000000;
	cvt.rn.f64.s32 	%fd11, %r1;
	sub.f64 	%fd12, %fd11, %fd8;
	cvt.rn.f64.u32 	%fd13, %r14;
	sub.f64 	%fd14, %fd13, %fd10;
	mul.f64 	%fd15, %fd4, %fd14;
	fma.rn.f64 	%fd16, %fd3, %fd12, %fd15;
	fma.rn.f64 	%fd1, %fd5, 0d3FE0000000000000, %fd16;
	mul.f64 	%fd17, %fd3, %fd14;
	mul.f64 	%fd18, %fd4, %fd12;
	sub.f64 	%fd19, %fd17, %fd18;
	fma.rn.f64 	%fd2, %fd6, 0d3FE0000000000000, %fd19;
	setp.ltu.f64 	%p4, %fd1, 0d0000000000000000;
	setp.geu.f64 	%p5, %fd1, %fd5;
	setp.ltu.f64 	%p6, %fd2, 0d0000000000000000;
	or.pred  	%p7, %p4, %p6;
	or.pred  	%p8, %p7, %p5;
	setp.geu.f64 	%p9, %fd2, %fd6;
	or.pred  	%p10, %p9, %p8;
	@%p10 bra 	$L__BB1_3;
	ld.param.u32 	%r48, [_Z12rotateKernelPKhPhiiddii_param_2];
	ld.param.u64 	%rd16, [_Z12rotateKernelPKhPhiiddii_param_1];
	ld.param.u64 	%rd15, [_Z12rotateKernelPKhPhiiddii_param_0];
	cvta.to.global.u64 	%rd3, %rd15;
	add.s32 	%r15, %r48, -1;
	cvt.rmi.f64.f64 	%fd20, %fd1;
	cvt.rzi.s32.f64 	%r16, %fd20;
	min.s32 	%r17, %r15, %r16;
	max.s32 	%r18, %r17, 0;
	add.s32 	%r19, %r4, -1;
	cvt.rmi.f64.f64 	%fd21, %fd2;
	cvt.rzi.s32.f64 	%r20, %fd21;
	min.s32 	%r21, %r19, %r20;
	max.s32 	%r22, %r21, 0;
	add.s32 	%r23, %r18, 1;
	min.s32 	%r24, %r15, %r23;
	max.s32 	%r25, %r24, 0;
	add.s32 	%r26, %r22, 1;
	min.s32 	%r27, %r19, %r26;
	max.s32 	%r28, %r27, 0;
	mul.lo.s32 	%r29, %r22, %r48;
	add.s32 	%r30, %r29, %r18;
	mul.lo.s32 	%r31, %r30, 3;
	cvt.s64.s32 	%rd4, %r31;
	add.s64 	%rd5, %rd3, %rd4;
	ld.global.u8 	%rs1, [%rd5];
	ld.global.u8 	%rs2, [%rd5+1];
	ld.global.u8 	%rs3, [%rd5+2];
	add.s32 	%r32, %r25, %r29;
	mul.lo.s32 	%r33, %r32, 3;
	cvt.s64.s32 	%rd6, %r33;
	add.s64 	%rd7, %rd3, %rd6;
	ld.global.u8 	%rs4, [%rd7];
	ld.global.u8 	%rs5, [%rd7+1];
	ld.global.u8 	%rs6, [%rd7+2];
	mul.lo.s32 	%r34, %r28, %r48;
	add.s32 	%r35, %r34, %r18;
	mul.lo.s32 	%r36, %r35, 3;
	cvt.s64.s32 	%rd8, %r36;
	add.s64 	%rd9, %rd3, %rd8;
	ld.global.u8 	%rs7, [%rd9];
	ld.global.u8 	%rs8, [%rd9+1];
	ld.global.u8 	%rs9, [%rd9+2];
	add.s32 	%r37, %r34, %r25;
	mul.lo.s32 	%r38, %r37, 3;
	cvt.s64.s32 	%rd10, %r38;
	add.s64 	%rd11, %rd3, %rd10;
	ld.global.u8 	%rs10, [%rd11];
	ld.global.u8 	%rs11, [%rd11+1];
	ld.global.u8 	%rs12, [%rd11+2];
	cvt.rn.f64.u32 	%fd22, %r25;
	sub.f64 	%fd23, %fd22, %fd1;
	cvt.rn.f64.u32 	%fd24, %r18;
	sub.f64 	%fd25, %fd1, %fd24;
	cvt.rn.f64.u32 	%fd26, %r28;
	sub.f64 	%fd27, %fd26, %fd2;
	cvt.rn.f64.u32 	%fd28, %r22;
	sub.f64 	%fd29, %fd2, %fd28;
	cvt.rn.f64.u16 	%fd30, %rs1;
	mul.f64 	%fd31, %fd23, %fd30;
	cvt.rn.f64.u16 	%fd32, %rs4;
	mul.f64 	%fd33, %fd25, %fd32;
	mul.f64 	%fd34, %fd27, %fd33;
	fma.rn.f64 	%fd35, %fd27, %fd31, %fd34;
	cvt.rn.f64.u16 	%fd36, %rs7;
	mul.f64 	%fd37, %fd23, %fd36;
	fma.rn.f64 	%fd38, %fd29, %fd37, %fd35;
	cvt.rn.f64.u16 	%fd39, %rs10;
	mul.f64 	%fd40, %fd25, %fd39;
	fma.rn.f64 	%fd41, %fd29, %fd40, %fd38;
	sub.s32 	%r39, %r25, %r18;
	sub.s32 	%r40, %r28, %r22;
	mul.lo.s32 	%r41, %r39, %r40;
	cvt.rn.f64.s32 	%fd42, %r41;
	div.rn.f64 	%fd43, %fd41, %fd42;
	cvt.rn.f64.u16 	%fd44, %rs2;
	mul.f64 	%fd45, %fd23, %fd44;
	cvt.rn.f64.u16 	%fd46, %rs5;
	mul.f64 	%fd47, %fd25, %fd46;
	mul.f64 	%fd48, %fd27, %fd47;
	fma.rn.f64 	%fd49, %fd27, %fd45, %fd48;
	cvt.rn.f64.u16 	%fd50, %rs8;
	mul.f64 	%fd51, %fd23, %fd50;
	fma.rn.f64 	%fd52, %fd29, %fd51, %fd49;
	cvt.rn.f64.u16 	%fd53, %rs11;
	mul.f64 	%fd54, %fd25, %fd53;
	fma.rn.f64 	%fd55, %fd29, %fd54, %fd52;
	div.rn.f64 	%fd56, %fd55, %fd42;
	cvt.rn.f64.u16 	%fd57, %rs3;
	mul.f64 	%fd58, %fd23, %fd57;
	cvt.rn.f64.u16 	%fd59, %rs6;
	mul.f64 	%fd60, %fd25, %fd59;
	mul.f64 	%fd61, %fd27, %fd60;
	fma.rn.f64 	%fd62, %fd27, %fd58, %fd61;
	cvt.rn.f64.u16 	%fd63, %rs9;
	mul.f64 	%fd64, %fd23, %fd63;
	fma.rn.f64 	%fd65, %fd29, %fd64, %fd62;
	cvt.rn.f64.u16 	%fd66, %rs12;
	mul.f64 	%fd67, %fd25, %fd66;
	fma.rn.f64 	%fd68, %fd29, %fd67, %fd65;
	div.rn.f64 	%fd69, %fd68, %fd42;
	cvt.rzi.u32.f64 	%r42, %fd43;
	cvt.rzi.u32.f64 	%r43, %fd56;
	cvt.rzi.u32.f64 	%r44, %fd69;
	mad.lo.s32 	%r45, %r5, %r14, %r1;
	mul.lo.s32 	%r46, %r45, 3;
	cvt.s64.s32 	%rd12, %r46;
	cvta.to.global.u64 	%rd13, %rd16;
	add.s64 	%rd14, %rd13, %rd12;
	st.global.u8 	[%rd14], %r42;
	st.global.u8 	[%rd14+1], %r43;
	st.global.u8 	[%rd14+2], %r44;
$L__BB1_3:
	ret;

}


// ===== COMPILED SASS (sm_100) =====

	.target	sm_100

	.elftype	@"ET_EXEC"


//--------------------- .note.nv.tkinfo           --------------------------
	.section	.note.nv.tkinfo,"",@"SHT_NOTE"
	.sectionflags	@"SHF_NOTE_NV_TKINFO"
	.tkinfo
        /*0018*/ 	.word	0x00000002
        /*0030*/ 	.string	""
        /*0030*/ 	.string	"ptxas"
        /*0030*/ 	.string	"Cuda compilation tools, release 13.0, V13.0.88"
        /*0030*/ 	.string	"Build cuda_13.0.r13.0/compiler.36424714_0"
        /*0030*/ 	.string	"-arch sm_100 -m 64 "



//--------------------- .note.nv.cuinfo           --------------------------
	.section	.note.nv.cuinfo,"",@"SHT_NOTE"
	.sectionflags	@"SHF_NOTE_NV_CUINFO"
        /*0018*/ 	.short	0x0002
        /*001a*/ 	.short	0x0064
        /*001c*/ 	.short	0x0082
	.zero		2


//--------------------- .nv.info                  --------------------------
	.section	.nv.info,"",@"SHT_CUDA_INFO"
	.align	4


	//----- nvinfo : EIATTR_REGCOUNT
	.align		4
        /*0000*/ 	.byte	0x04, 0x2f
        /*0002*/ 	.short	(.L_1 - .L_0)
	.align		4
.L_0:
        /*0004*/ 	.word	index@(_Z12mirrorKernelPhiib)
        /*0008*/ 	.word	0x00000014


	//----- nvinfo : EIATTR_FRAME_SIZE
	.align		4
.L_1:
        /*000c*/ 	.byte	0x04, 0x11
        /*000e*/ 	.short	(.L_3 - .L_2)
	.align		4
.L_2:
        /*0010*/ 	.word	index@(_Z12mirrorKernelPhiib)
        /*0014*/ 	.word	0x00000000


	//----- nvinfo : EIATTR_REGCOUNT
	.align		4
.L_3:
        /*0018*/ 	.byte	0x04, 0x2f
        /*001a*/ 	.short	(.L_5 - .L_4)
	.align		4
.L_4:
        /*001c*/ 	.word	index@(_Z12rotateKernelPKhPhiiddii)
        /*0020*/ 	.word	0x0000002c


	//----- nvinfo : EIATTR_FRAME_SIZE
	.align		4
.L_5:
        /*0024*/ 	.byte	0x04, 0x11
        /*0026*/ 	.short	(.L_7 - .L_6)
	.align		4
.L_6:
        /*0028*/ 	.word	index@($__internal_0_$__cuda_sm20_div_rn_f64_full)
        /*002c*/ 	.word	0x00000000


	//----- nvinfo : EIATTR_FRAME_SIZE
	.align		4
.L_7:
        /*0030*/ 	.byte	0x04, 0x11
        /*0032*/ 	.short	(.L_9 - .L_8)
	.align		4
.L_8:
        /*0034*/ 	.word	index@(_Z12rotateKernelPKhPhiiddii)
        /*0038*/ 	.word	0x00000000


	//----- nvinfo : EIATTR_MIN_STACK_SIZE
	.align		4
.L_9:
        /*003c*/ 	.byte	0x04, 0x12
        /*003e*/ 	.short	(.L_11 - .L_10)
	.align		4
.L_10:
        /*0040*/ 	.word	index@(_Z12rotateKernelPKhPhiiddii)
        /*0044*/ 	.word	0x00000000


	//----- nvinfo : EIATTR_MIN_STACK_SIZE
	.align		4
.L_11:
        /*0048*/ 	.byte	0x04, 0x12
        /*004a*/ 	.short	(.L_13 - .L_12)
	.align		4
.L_12:
        /*004c*/ 	.word	index@(_Z12mirrorKernelPhiib)
        /*0050*/ 	.word	0x00000000
.L_13:


//--------------------- .nv.compat                --------------------------
	.section	.nv.compat,"",@"SHT_CUDA_COMPAT_INFO"
	.align	4
        /*0000*/ 	.byte	0x02, 0x09, 0x00, 0x00, 0x02, 0x02, 0x01, 0x00, 0x02, 0x05, 0x05, 0x00, 0x03, 0x07, 0x01, 0x01
        /*0010*/ 	.byte	0x02, 0x03, 0x00, 0x00, 0x02, 0x06, 0x01, 0x00, 0x04, 0x0b, 0x08, 0x00, 0x01, 0x00, 0x00, 0x00
        /*0020*/ 	.byte	0x00, 0x00, 0x00, 0x00


//--------------------- .nv.info._Z12rotateKernelPKhPhiiddii --------------------------
	.section	.nv.info._Z12rotateKernelPKhPhiiddii,"",@"SHT_CUDA_INFO"
	.sectionflags	@""
	.align	4


	//----- nvinfo : EIATTR_CUDA_API_VERSION
	.align		4
        /*0000*/ 	.byte	0x04, 0x37
        /*0002*/ 	.short	(.L_15 - .L_14)
.L_14:
        /*0004*/ 	.word	0x00000082


	//----- nvinfo : EIATTR_KPARAM_INFO
	.align		4
.L_15:
        /*0008*/ 	.byte	0x04, 0x17
        /*000a*/ 	.short	(.L_17 - .L_16)
.L_16:
        /*000c*/ 	.word	0x00000000
        /*0010*/ 	.short	0x0007
        /*0012*/ 	.short	0x002c
        /*0014*/ 	.byte	0x00, 0xf0, 0x11, 0x00


	//----- nvinfo : EIATTR_KPARAM_INFO
	.align		4
.L_17:
        /*0018*/ 	.byte	0x04, 0x17
        /*001a*/ 	.short	(.L_19 - .L_18)
.L_18:
        /*001c*/ 	.word	0x00000000
        /*0020*/ 	.short	0x0006
        /*0022*/ 	.short	0x0028
        /*0024*/ 	.byte	0x00, 0xf0, 0x11, 0x00


	//----- nvinfo : EIATTR_KPARAM_INFO
	.align		4
.L_19:
        /*0028*/ 	.byte	0x04, 0x17
        /*002a*/ 	.short	(.L_21 - .L_20)
.L_20:
        /*002c*/ 	.word	0x00000000
        /*0030*/ 	.short	0x0005
        /*0032*/ 	.short	0x0020
        /*0034*/ 	.byte	0x00, 0xf0, 0x21, 0x00


	//----- nvinfo : EIATTR_KPARAM_INFO
	.align		4
.L_21:
        /*0038*/ 	.byte	0x04, 0x17
        /*003a*/ 	.short	(.L_23 - .L_22)
.L_22:
        /*003c*/ 	.word	0x00000000
        /*0040*/ 	.short	0x0004
        /*0042*/ 	.short	0x0018
        /*0044*/ 	.byte	0x00, 0xf0, 0x21, 0x00


	//----- nvinfo : EIATTR_KPARAM_INFO
	.align		4
.L_23:
        /*0048*/ 	.byte	0x04, 0x17
        /*004a*/ 	.short	(.L_25 - .L_24)
.L_24:
        /*004c*/ 	.word	0x00000000
        /*0050*/ 	.short	0x0003
        /*0052*/ 	.short	0x0014
        /*0054*/ 	.byte	0x00, 0xf0, 0x11, 0x00


	//----- nvinfo : EIATTR_KPARAM_INFO
	.align		4
.L_25:
        /*0058*/ 	.byte	0x04, 0x17
        /*005a*/ 	.short	(.L_27 - .L_26)
.L_26:
        /*005c*/ 	.word	0x00000000
        /*0060*/ 	.short	0x0002
        /*0062*/ 	.short	0x0010
        /*0064*/ 	.byte	0x00, 0xf0, 0x11, 0x00


	//----- nvinfo : EIATTR_KPARAM_INFO
	.align		4
.L_27:
        /*0068*/ 	.byte	0x04, 0x17
        /*006a*/ 	.short	(.L_29 - .L_28)
.L_28:
        /*006c*/ 	.word	0x00000000
        /*0070*/ 	.short	0x0001
        /*0072*/ 	.short	0x0008
        /*0074*/ 	.byte	0x00, 0xf5, 0x21, 0x00


	//----- nvinfo : EIATTR_KPARAM_INFO
	.align		4
.L_29:
        /*0078*/ 	.byte	0x04, 0x17
        /*007a*/ 	.short	(.L_31 - .L_30)
.L_30:
        /*007c*/ 	.word	0x00000000
        /*0080*/ 	.short	0x0000
        /*0082*/ 	.short	0x0000
        /*0084*/ 	.byte	0x00, 0xf5, 0x21, 0x00


	//----- nvinfo : EIATTR_SPARSE_MMA_MASK
	.align		4
.L_31:
        /*0088*/ 	.byte	0x03, 0x50
        /*008a*/ 	.short	0x0000


	//----- nvinfo : EIATTR_MAXREG_COUNT
	.align		4
        /*008c*/ 	.byte	0x03, 0x1b
        /*008e*/ 	.short	0x00ff


	//----- nvinfo : EIATTR_MERCURY_ISA_VERSION
	.align		4
        /*0090*/ 	.byte	0x03, 0x5f
        /*0092*/ 	.short	0x0101


	//----- nvinfo : EIATTR_VRC_CTA_INIT_COUNT
	.align		4
        /*0094*/ 	.byte	0x02, 0x4a
	.zero		1
	.zero		1


	//----- nvinfo : EIATTR_EXIT_INSTR_OFFSETS
	.align		4
        /*0098*/ 	.byte	0x04, 0x1c
        /*009a*/ 	.short	(.L_33 - .L_32)


	//   ....[0]....
.L_32:
        /*009c*/ 	.word	0x000000c0


	//   ....[1]....
        /*00a0*/ 	.word	0x00000220


	//   ....[2]....
        /*00a4*/ 	.word	0x00000c90


	//----- nvinfo : EIATTR_CRS_STACK_SIZE
	.align		4
.L_33:
        /*00a8*/ 	.byte	0x04, 0x1e
        /*00aa*/ 	.short	(.L_35 - .L_34)
.L_34:
        /*00ac*/ 	.word	0x00000000


	//----- nvinfo : EIATTR_CBANK_PARAM_SIZE
	.align		4
.L_35:
        /*00b0*/ 	.byte	0x03, 0x19
        /*00b2*/ 	.short	0x0030


	//----- nvinfo : EIATTR_PARAM_CBANK
	.align		4
        /*00b4*/ 	.byte	0x04, 0x0a
        /*00b6*/ 	.short	(.L_37 - .L_36)
	.align		4
.L_36:
        /*00b8*/ 	.word	index@(.nv.constant0._Z12rotateKernelPKhPhiiddii)
        /*00bc*/ 	.short	0x0380
        /*00be*/ 	.short	0x0030


	//----- nvinfo : EIATTR_SW_WAR
	.align		4
.L_37:
        /*00c0*/ 	.byte	0x04, 0x36
        /*00c2*/ 	.short	(.L_39 - .L_38)
.L_38:
        /*00c4*/ 	.word	0x00000008
.L_39:


//--------------------- .nv.info._Z12mirrorKernelPhiib --------------------------
	.section	.nv.info._Z12mirrorKernelPhiib,"",@"SHT_CUDA_INFO"
	.sectionflags	@""
	.align	4


	//----- nvinfo : EIATTR_CUDA_API_VERSION
	.align		4
        /*0000*/ 	.byte	0x04, 0x37
        /*0002*/ 	.short	(.L_41 - .L_40)
.L_40:
        /*0004*/ 	.word	0x00000082


	//----- nvinfo : EIATTR_KPARAM_INFO
	.align		4
.L_41:
        /*0008*/ 	.byte	0x04, 0x17
        /*000a*/ 	.short	(.L_43 - .L_42)
.L_42:
        /*000c*/ 	.word	0x00000000
        /*0010*/ 	.short	0x0003
        /*0012*/ 	.short	0x0010
        /*0014*/ 	.byte	0x00, 0xf0, 0x05, 0x00


	//----- nvinfo : EIATTR_KPARAM_INFO
	.align		4
.L_43:
        /*0018*/ 	.byte	0x04, 0x17
        /*001a*/ 	.short	(.L_45 - .L_44)
.L_44:
        /*001c*/ 	.word	0x00000000
        /*0020*/ 	.short	0x0002
        /*0022*/ 	.short	0x000c
        /*0024*/ 	.byte	0x00, 0xf0, 0x11, 0x00


	//----- nvinfo : EIATTR_KPARAM_INFO
	.align		4
.L_45:
        /*0028*/ 	.byte	0x04, 0x17
        /*002a*/ 	.short	(.L_47 - .L_46)
.L_46:
        /*002c*/ 	.word	0x00000000
        /*0030*/ 	.short	0x0001
        /*0032*/ 	.short	0x0008
        /*0034*/ 	.byte	0x00, 0xf0, 0x11, 0x00


	//----- nvinfo : EIATTR_KPARAM_INFO
	.align		4
.L_47:
        /*0038*/ 	.byte	0x04, 0x17
        /*003a*/ 	.short	(.L_49 - .L_48)
.L_48:
        /*003c*/ 	.word	0x00000000
        /*0040*/ 	.short	0x0000
        /*0042*/ 	.short	0x0000
        /*0044*/ 	.byte	0x00, 0xf5, 0x21, 0x00


	//----- nvinfo : EIATTR_SPARSE_MMA_MASK
	.align		4
.L_49:
        /*0048*/ 	.byte	0x03, 0x50
        /*004a*/ 	.short	0x0000


	//----- nvinfo : EIATTR_MAXREG_COUNT
	.align		4
        /*004c*/ 	.byte	0x03, 0x1b
        /*004e*/ 	.short	0x00ff


	//----- nvinfo : EIATTR_MERCURY_ISA_VERSION
	.align		4
        /*0050*/ 	.byte	0x03, 0x5f
        /*0052*/ 	.short	0x0101


	//----- nvinfo : EIATTR_VRC_CTA_INIT_COUNT
	.align		4
        /*0054*/ 	.byte	0x02, 0x4a
	.zero		1
	.zero		1


	//----- nvinfo : EIATTR_EXIT_INSTR_OFFSETS
	.align		4
        /*0058*/ 	.byte	0x04, 0x1c
        /*005a*/ 	.short	(.L_51 - .L_50)


	//   ....[0]....
.L_50:
        /*005c*/ 	.word	0x000000c0


	//   ....[1]....
        /*0060*/ 	.word	0x00000150


	//   ....[2]....
        /*0064*/ 	.word	0x000002d0


	//   ....[3]....
        /*0068*/ 	.word	0x00000300


	//   ....[4]....
        /*006c*/ 	.word	0x00000480


	//----- nvinfo : EIATTR_CBANK_PARAM_SIZE
	.align		4
.L_51:
        /*0070*/ 	.byte	0x03, 0x19
        /*0072*/ 	.short	0x0011


	//----- nvinfo : EIATTR_PARAM_CBANK
	.align		4
        /*0074*/ 	.byte	0x04, 0x0a
        /*0076*/ 	.short	(.L_53 - .L_52)
	.align		4
.L_52:
        /*0078*/ 	.word	index@(.nv.constant0._Z12mirrorKernelPhiib)
        /*007c*/ 	.short	0x0380
        /*007e*/ 	.short	0x0011


	//----- nvinfo : EIATTR_SW_WAR
	.align		4
.L_53:
        /*0080*/ 	.byte	0x04, 0x36
        /*0082*/ 	.short	(.L_55 - .L_54)
.L_54:
        /*0084*/ 	.word	0x00000008
.L_55:


//--------------------- .nv.callgraph             --------------------------
	.section	.nv.callgraph,"",@"SHT_CUDA_CALLGRAPH"
	.align	4
	.sectionentsize	8
	.align		4
        /*0000*/ 	.word	0x00000000
	.align		4
        /*0004*/ 	.word	0xffffffff
	.align		4
        /*0008*/ 	.word	0x00000000
	.align		4
        /*000c*/ 	.word	0xfffffffe
	.align		4
        /*0010*/ 	.word	0x00000000
	.align		4
        /*0014*/ 	.word	0xfffffffd
	.align		4
        /*0018*/ 	.word	0x00000000
	.align		4
        /*001c*/ 	.word	0xfffffffc


//--------------------- .text._Z12rotateKernelPKhPhiiddii --------------------------
	.section	.text._Z12rotateKernelPKhPhiiddii,"ax",@progbits
	.align	128
        .global         _Z12rotateKernelPKhPhiiddii
        .type           _Z12rotateKernelPKhPhiiddii,@function
        .size           _Z12rotateKernelPKhPhiiddii,(.L_x_14 - _Z12rotateKernelPKhPhiiddii)
        .other          _Z12rotateKernelPKhPhiiddii,@"STO_CUDA_ENTRY STV_DEFAULT"
_Z12rotateKernelPKhPhiiddii:
.text._Z12rotateKernelPKhPhiiddii:
[----:B------:R-:W-:Y:S01]  /*0000*/  LDC R1, c[0x0][0x37c] ;  /* 0x0000df00ff017b82 */ /* 0x000fe20000000800 */
[----:B------:R-:W0:Y:S07]  /*0010*/  S2R R0, SR_TID.Y ;  /* 0x0000000000007919 */ /* 0x000e2e0000002200 */
[----:B------:R-:W1:Y:S01]  /*0020*/  LDC R8, c[0x0][0x360] ;  /* 0x0000d800ff087b82 */ /* 0x000e620000000800 */
[----:B------:R-:W2:Y:S01]  /*0030*/  LDCU.64 UR6, c[0x0][0x3a8] ;  /* 0x00007500ff0677ac */ /* 0x000ea20008000a00 */
[----:B------:R-:W1:Y:S06]  /*0040*/  S2R R3, SR_TID.X ;  /* 0x0000000000037919 */ /* 0x000e6c0000002100 */
[----:B------:R-:W0:Y:S08]  /*0050*/  S2UR UR5, SR_CTAID.Y ;  /* 0x00000000000579c3 */ /* 0x000e300000002600 */
[----:B------:R-:W0:Y:S08]  /*0060*/  LDC R9, c[0x0][0x364] ;  /* 0x0000d900ff097b82 */ /* 0x000e300000000800 */
[----:B------:R-:W1:Y:S01]  /*0070*/  S2UR UR4, SR_CTAID.X ;  /* 0x00000000000479c3 */ /* 0x000e620000002500 */
[----:B0-----:R-:W-:-:S05]  /*0080*/  IMAD R9, R9, UR5, R0 ;  /* 0x0000000509097c24 */ /* 0x001fca000f8e0200 */
[----:B--2---:R-:W-:Y:S01]  /*0090*/  ISETP.GE.AND P0, PT, R9, UR7, PT ;  /* 0x0000000709007c0c */ /* 0x004fe2000bf06270 */
[----:B-1----:R-:W-:-:S05]  /*00a0*/  IMAD R8, R8, UR4, R3 ;  /* 0x0000000408087c24 */ /* 0x002fca000f8e0203 */
[----:B------:R-:W-:-:S13]  /*00b0*/  ISETP.GE.OR P0, PT, R8, UR6, P0 ;  /* 0x0000000608007c0c */ /* 0x000fda0008706670 */
[----:B------:R-:W-:Y:S05]  /*00c0*/  @P0 EXIT ;  /* 0x000000000000094d */ /* 0x000fea0003800000 */
[----:B------:R-:W-:Y:S01]  /*00d0*/  I2F.F64 R4, UR6 ;  /* 0x0000000600047d12 */ /* 0x000fe20008201c00 */
[----:B------:R-:W0:Y:S01]  /*00e0*/  LDC.64 R2, c[0x0][0x390] ;  /* 0x0000e400ff027b82 */ /* 0x000e220000000a00 */
[----:B------:R-:W1:Y:S01]  /*00f0*/  LDCU.64 UR4, c[0x0][0x3a0] ;  /* 0x00007400ff0477ac */ /* 0x000e620008000a00 */
[----:B------:R-:W2:Y:S05]  /*0100*/  LDCU.64 UR8, c[0x0][0x398] ;  /* 0x00007300ff0877ac */ /* 0x000eaa0008000a00 */
[----:B------:R-:W3:Y:S08]  /*0110*/  I2F.F64 R10, R8 ;  /* 0x00000008000a7312 */ /* 0x000ef00000201c00 */
[----:B------:R-:W-:Y:S01]  /*0120*/  I2F.F64.U32 R6, UR7 ;  /* 0x0000000700067d12 */ /* 0x000fe20008201800 */
[----:B---3--:R-:W-:-:S07]  /*0130*/  DFMA R10, R4, -0.5, R10 ;  /* 0xbfe00000040a782b */ /* 0x008fce000000000a */
[----:B------:R-:W3:Y:S01]  /*0140*/  I2F.F64.U32 R12, R9 ;  /* 0x00000009000c7312 */ /* 0x000ee20000201800 */
[----:B-1----:R-:W-:-:S07]  /*0150*/  DMUL R16, R10, UR4 ;  /* 0x000000040a107c28 */ /* 0x002fce0008000000 */
[----:B0-----:R-:W-:Y:S01]  /*0160*/  I2F.F64 R4, R2 ;  /* 0x0000000200047312 */ /* 0x001fe20000201c00 */
[----:B---3--:R-:W-:-:S07]  /*0170*/  DFMA R12, R6, -0.5, R12 ;  /* 0xbfe00000060c782b */ /* 0x008fce000000000c */
[----:B------:R-:W0:Y:S01]  /*0180*/  I2F.F64 R6, R3 ;  /* 0x0000000300067312 */ /* 0x000e220000201c00 */
[C---:B------:R-:W-:Y:S02]  /*0190*/  DMUL R14, R12.reuse, UR4 ;  /* 0x000000040c0e7c28 */ /* 0x040fe40008000000 */
[----:B--2---:R-:W-:-:S06]  /*01a0*/  DFMA R16, R12, UR8, -R16 ;  /* 0x000000080c107c2b */ /* 0x004fcc0008000810 */
[----:B------:R-:W-:Y:S02]  /*01b0*/  DFMA R14, R10, UR8, R14 ;  /* 0x000000080a0e7c2b */ /* 0x000fe4000800000e */
[----:B0-----:R-:W-:-:S06]  /*01c0*/  DFMA R20, R6, 0.5, R16 ;  /* 0x3fe000000614782b */ /* 0x001fcc0000000010 */
[----:B------:R-:W-:Y:S02]  /*01d0*/  DFMA R24, R4, 0.5, R14 ;  /* 0x3fe000000418782b */ /* 0x000fe4000000000e */
[----:B------:R-:W-:-:S06]  /*01e0*/  DSETP.GE.AND P0, PT, R20, RZ, PT ;  /* 0x000000ff1400722a */ /* 0x000fcc0003f06000 */
[----:B------:R-:W-:-:S06]  /*01f0*/  DSETP.LTU.OR P0, PT, R24, RZ, !P0 ;  /* 0x000000ff1800722a */ /* 0x000fcc0004709400 */
[----:B------:R-:W-:-:S06]  /*0200*/  DSETP.GEU.OR P0, PT, R24, R4, P0 ;  /* 0x000000041800722a */ /* 0x000fcc000070e400 */
[----:B------:R-:W-:-:S14]  /*0210*/  DSETP.GEU.OR P0, PT, R20, R6, P0 ;  /* 0x000000061400722a */ /* 0x000fdc000070e400 */
[----:B------:R-:W-:Y:S05]  /*0220*/  @P0 EXIT ;  /* 0x000000000000094d */ /* 0x000fea0003800000 */
[----:B------:R-:W0:Y:S01]  /*0230*/  F2I.F64.FLOOR R35, R24 ;  /* 0x0000001800237311 */ /* 0x000e220000305100 */
[----:B------:R-:W-:Y:S01]  /*0240*/  VIADD R0, R2, 0xffffffff ;  /* 0xffffffff02007836 */ /* 0x000fe20000000000 */
[----:B------:R-:W1:Y:S01]  /*0250*/  LDCU.64 UR6, c[0x0][0x380] ;  /* 0x00007000ff0677ac */ /* 0x000e620008000a00 */
[----:B------:R-:W-:Y:S01]  /*0260*/  VIADD R3, R3, 0xffffffff ;  /* 0xffffffff03037836 */ /* 0x000fe20000000000 */
[----:B------:R-:W2:Y:S04]  /*0270*/  LDCU.64 UR4, c[0x0][0x358] ;  /* 0x00006b00ff0477ac */ /* 0x000ea80008000a00 */
[----:B------:R-:W3:Y:S01]  /*0280*/  F2I.F64.FLOOR R34, R20 ;  /* 0x0000001400227311 */ /* 0x000ee20000305100 */
[----:B0-----:R-:W-:-:S04]  /*0290*/  VIMNMX.RELU R35, PT, PT, R0, R35, PT ;  /* 0x0000002300237248 */ /* 0x001fc80003fe1100 */
[----:B------:R-:W-:Y:S02]  /*02a0*/  VIADDMNMX.RELU R19, R35, 0x1, R0, PT ;  /* 0x0000000123137846 */ /* 0x000fe40003801100 */
[----:B---3--:R-:W-:-:S04]  /*02b0*/  VIMNMX.RELU R34, PT, PT, R3, R34, PT ;  /* 0x0000002203227248 */ /* 0x008fc80003fe1100 */
[C---:B------:R-:W-:Y:S01]  /*02c0*/  VIADDMNMX.RELU R33, R34.reuse, 0x1, R3, PT ;  /* 0x0000000122217846 */ /* 0x040fe20003801103 */
[----:B------:R-:W-:-:S04]  /*02d0*/  IMAD R0, R34, R2, R19 ;  /* 0x0000000222007224 */ /* 0x000fc800078e0213 */
[----:B------:R-:W-:Y:S02]  /*02e0*/  IMAD R5, R0, 0x3, RZ ;  /* 0x0000000300057824 */ /* 0x000fe400078e02ff */
[-CC-:B------:R-:W-:Y:S02]  /*02f0*/  IMAD R0, R34, R2.reuse, R35.reuse ;  /* 0x0000000222007224 */ /* 0x180fe400078e0223 */
[----:B------:R-:W-:Y:S01]  /*0300*/  IMAD R3, R33, R2, R35 ;  /* 0x0000000221037224 */ /* 0x000fe200078e0223 */
[----:B-1----:R-:W-:Y:S01]  /*0310*/  IADD3 R4, P0, PT, R5, UR6, RZ ;  /* 0x0000000605047c10 */ /* 0x002fe2000ff1e0ff */
[----:B------:R-:W-:-:S03]  /*0320*/  IMAD R0, R0, 0x3, RZ ;  /* 0x0000000300007824 */ /* 0x000fc600078e02ff */
[----:B------:R-:W-:Y:S02]  /*0330*/  LEA.HI.X.SX32 R5, R5, UR7, 0x1, P0 ;  /* 0x0000000705057c11 */ /* 0x000fe400080f0eff */
[----:B------:R-:W-:-:S03]  /*0340*/  IADD3 R16, P0, PT, R0, UR6, RZ ;  /* 0x0000000600107c10 */ /* 0x000fc6000ff1e0ff */
[----:B--2---:R-:W2:Y:S01]  /*0350*/  LDG.E.U8 R32, desc[UR4][R4.64] ;  /* 0x0000000404207981 */ /* 0x004ea2000c1e1100 */
[----:B------:R-:W-:Y:S01]  /*0360*/  IMAD R3, R3, 0x3, RZ ;  /* 0x0000000303037824 */ /* 0x000fe200078e02ff */
[----:B------:R-:W-:Y:S01]  /*0370*/  LEA.HI.X.SX32 R17, R0, UR7, 0x1, P0 ;  /* 0x0000000700117c11 */ /* 0x000fe200080f0eff */
[----:B------:R-:W-:Y:S01]  /*0380*/  IMAD R2, R33, R2, R19 ;  /* 0x0000000221027224 */ /* 0x000fe200078e0213 */
[----:B------:R-:W0:Y:S01]  /*0390*/  I2F.F64.U32 R26, R35 ;  /* 0x00000023001a7312 */ /* 0x000e220000201800 */
[----:B------:R-:W-:Y:S01]  /*03a0*/  IMAD.IADD R18, R19, 0x1, -R35 ;  /* 0x0000000113127824 */ /* 0x000fe200078e0a23 */
[C---:B------:R-:W-:Y:S01]  /*03b0*/  IADD3 R14, P0, PT, R3.reuse, UR6, RZ ;  /* 0x00000006030e7c10 */ /* 0x040fe2000ff1e0ff */
[----:B------:R-:W3:Y:S01]  /*03c0*/  LDG.E.U8 R31, desc[UR4][R16.64] ;  /* 0x00000004101f7981 */ /* 0x000ee2000c1e1100 */
[----:B------:R-:W-:Y:S02]  /*03d0*/  IMAD R2, R2, 0x3, RZ ;  /* 0x0000000302027824 */ /* 0x000fe400078e02ff */
[----:B------:R-:W-:Y:S01]  /*03e0*/  LEA.HI.X.SX32 R15, R3, UR7, 0x1, P0 ;  /* 0x00000007030f7c11 */ /* 0x000fe200080f0eff */
[----:B------:R-:W-:Y:S01]  /*03f0*/  IMAD.IADD R23, R33, 0x1, -R34 ;  /* 0x0000000121177824 */ /* 0x000fe200078e0a22 */
[----:B------:R-:W5:Y:S01]  /*0400*/  LDG.E.U8 R7, desc[UR4][R16.64+0x2] ;  /* 0x0000020410077981 */ /* 0x000f62000c1e1100 */
[----:B------:R-:W-:-:S03]  /*0410*/  IADD3 R12, P0, PT, R2, UR6, RZ ;  /* 0x00000006020c7c10 */ /* 0x000fc6000ff1e0ff */
[----:B------:R-:W4:Y:S01]  /*0420*/  LDG.E.U8 R30, desc[UR4][R14.64] ;  /* 0x000000040e1e7981 */ /* 0x000f22000c1e1100 */
[----:B------:R-:W-:Y:S01]  /*0430*/  LEA.HI.X.SX32 R13, R2, UR7, 0x1, P0 ;  /* 0x00000007020d7c11 */ /* 0x000fe200080f0eff */
[----:B------:R-:W-:Y:S02]  /*0440*/  IMAD R28, R18, R23, RZ ;  /* 0x00000017121c7224 */ /* 0x000fe400078e02ff */
[----:B------:R1:W5:Y:S04]  /*0450*/  LDG.E.U8 R2, desc[UR4][R16.64+0x1] ;  /* 0x0000010410027981 */ /* 0x000368000c1e1100 */
[----:B------:R-:W4:Y:S01]  /*0460*/  LDG.E.U8 R10, desc[UR4][R12.64] ;  /* 0x000000040c0a7981 */ /* 0x000f22000c1e1100 */
[----:B------:R-:W0:Y:S03]  /*0470*/  I2F.F64 R28, R28 ;  /* 0x0000001c001c7312 */ /* 0x000e260000201c00 */
[----:B------:R-:W5:Y:S04]  /*0480*/  LDG.E.U8 R3, desc[UR4][R4.64+0x1] ;  /* 0x0000010404037981 */ /* 0x000f68000c1e1100 */
[----:B------:R0:W5:Y:S01]  /*0490*/  LDG.E.U8 R6, desc[UR4][R4.64+0x2] ;  /* 0x0000020404067981 */ /* 0x000162000c1e1100 */
[----:B------:R-:W0:Y:S03]  /*04a0*/  I2F.F64.U32 R22, R34 ;  /* 0x0000002200167312 */ /* 0x000e260000201800 */
[----:B------:R-:W5:Y:S04]  /*04b0*/  LDG.E.U8 R38, desc[UR4][R14.64+0x1] ;  /* 0x000001040e267981 */ /* 0x000f68000c1e1100 */
[----:B------:R2:W5:Y:S01]  /*04c0*/  LDG.E.U8 R0, desc[UR4][R14.64+0x2] ;  /* 0x000002040e007981 */ /* 0x000562000c1e1100 */
[----:B-1----:R-:W1:Y:S01]  /*04d0*/  I2F.F64.U32 R16, R33 ;  /* 0x0000002100107312 */ /* 0x002e620000201800 */
[----:B0-----:R-:W-:-:S02]  /*04e0*/  DADD R26, R24, -R26 ;  /* 0x00000000181a7229 */ /* 0x001fc4000000081a */
[----:B------:R-:W5:Y:S04]  /*04f0*/  LDG.E.U8 R40, desc[UR4][R12.64+0x1] ;  /* 0x000001040c287981 */ /* 0x000f68000c1e1100 */
[----:B------:R3:W5:Y:S01]  /*0500*/  LDG.E.U8 R11, desc[UR4][R12.64+0x2] ;  /* 0x000002040c0b7981 */ /* 0x000762000c1e1100 */
[----:B------:R-:W0:Y:S08]  /*0510*/  MUFU.RCP64H R5, R29 ;  /* 0x0000001d00057308 */ /* 0x000e300000001800 */
[----:B------:R-:W0:Y:S01]  /*0520*/  I2F.F64.U32 R18, R19 ;  /* 0x0000001300127312 */ /* 0x000e220000201800 */
[----:B------:R-:W-:Y:S01]  /*0530*/  IMAD.MOV.U32 R4, RZ, RZ, 0x1 ;  /* 0x00000001ff047424 */ /* 0x000fe200078e00ff */
[----:B------:R-:W-:-:S02]  /*0540*/  DADD R22, R20, -R22 ;  /* 0x0000000014167229 */ /* 0x000fc40000000816 */
[----:B-1----:R-:W-:Y:S02]  /*0550*/  DADD R20, -R20, R16 ;  /* 0x0000000014147229 */ /* 0x002fe40000000110 */
[----:B0-----:R-:W-:Y:S01]  /*0560*/  DADD R24, -R24, R18 ;  /* 0x0000000018187229 */ /* 0x001fe20000000112 */
[----:B------:R-:W-:Y:S01]  /*0570*/  BSSY.RECONVERGENT B0, `(.L_x_0) ;  /* 0x0000021000007945 */ /* 0x000fe20003800200 */
[----:B--2---:R-:W0:Y:S08]  /*0580*/  I2F.F64.U16 R14, R32 ;  /* 0x00000020000e7312 */ /* 0x004e300000101800 */
[----:B---3--:R-:W1:Y:S01]  /*0590*/  I2F.F64.U16 R12, R31 ;  /* 0x0000001f000c7312 */ /* 0x008e620000101800 */
[----:B0-----:R-:W-:-:S07]  /*05a0*/  DMUL R16, R26, R14 ;  /* 0x0000000e1a107228 */ /* 0x001fce0000000000 */
[----:B----4-:R-:W0:Y:S01]  /*05b0*/  I2F.F64.U16 R18, R30 ;  /* 0x0000001e00127312 */ /* 0x010e220000101800 */
[----:B------:R-:W-:Y:S02]  /*05c0*/  DFMA R14, -R28, R4, 1 ;  /* 0x3ff000001c0e742b */ /* 0x000fe40000000104 */
[----:B-1----:R-:W-:-:S05]  /*05d0*/  DMUL R12, R24, R12 ;  /* 0x0000000c180c7228 */ /* 0x002fca0000000000 */
[----:B------:R-:W1:Y:S01]  /*05e0*/  I2F.F64.U16 R32, R10 ;  /* 0x0000000a00207312 */ /* 0x000e620000101800 */
[----:B------:R-:W-:Y:S02]  /*05f0*/  DMUL R16, R20, R16 ;  /* 0x0000001014107228 */ /* 0x000fe40000000000 */
[----:B------:R-:W-:Y:S02]  /*0600*/  DFMA R14, R14, R14, R14 ;  /* 0x0000000e0e0e722b */ /* 0x000fe4000000000e */
[----:B0-----:R-:W-:-:S04]  /*0610*/  DMUL R18, R24, R18 ;  /* 0x0000001218127228 */ /* 0x001fc80000000000 */
[----:B------:R-:W-:Y:S02]  /*0620*/  DFMA R12, R20, R12, R16 ;  /* 0x0000000c140c722b */ /* 0x000fe40000000010 */
[----:B------:R-:W-:Y:S02]  /*0630*/  DFMA R14, R4, R14, R4 ;  /* 0x0000000e040e722b */ /* 0x000fe40000000004 */
[----:B-1----:R-:W-:-:S04]  /*0640*/  DMUL R32, R26, R32 ;  /* 0x000000201a207228 */ /* 0x002fc80000000000 */
[----:B------:R-:W-:Y:S02]  /*0650*/  DFMA R12, R22, R18, R12 ;  /* 0x00000012160c722b */ /* 0x000fe4000000000c */
[----:B------:R-:W-:-:S06]  /*0660*/  DFMA R4, -R28, R14, 1 ;  /* 0x3ff000001c04742b */ /* 0x000fcc000000010e */
[----:B------:R-:W-:Y:S02]  /*0670*/  DFMA R12, R22, R32, R12 ;  /* 0x00000020160c722b */ /* 0x000fe4000000000c */
[----:B------:R-:W-:-:S08]  /*0680*/  DFMA R4, R14, R4, R14 ;  /* 0x000000040e04722b */ /* 0x000fd0000000000e */
[----:B------:R-:W-:-:S08]  /*0690*/  DMUL R14, R12, R4 ;  /* 0x000000040c0e7228 */ /* 0x000fd00000000000 */
[----:B------:R-:W-:-:S08]  /*06a0*/  DFMA R16, -R28, R14, R12 ;  /* 0x0000000e1c10722b */ /* 0x000fd0000000010c */
[----:B------:R-:W-:Y:S01]  /*06b0*/  DFMA R4, R4, R16, R14 ;  /* 0x000000100404722b */ /* 0x000fe2000000000e */
[----:B------:R-:W-:-:S09]  /*06c0*/  FSETP.GEU.AND P1, PT, |R13|, 6.5827683646048100446e-37, PT ;  /* 0x036000000d00780b */ /* 0x000fd20003f2e200 */
[----:B------:R-:W-:-:S05]  /*06d0*/  FFMA R10, RZ, R29, R5 ;  /* 0x0000001dff0a7223 */ /* 0x000fca0000000005 */
[----:B------:R-:W-:-:S13]  /*06e0*/  FSETP.GT.AND P0, PT, |R10|, 1.469367938527859385e-39, PT ;  /* 0x001000000a00780b */ /* 0x000fda0003f04200 */
[----:B------:R-:W-:Y:S05]  /*06f0*/  @P0 BRA P1, `(.L_x_1) ;  /* 0x0000000000200947 */ /* 0x000fea0000800000 */
[----:B------:R-:W-:Y:S01]  /*0700*/  IMAD.MOV.U32 R14, RZ, RZ, R12 ;  /* 0x000000ffff0e7224 */ /* 0x000fe200078e000c */
[----:B------:R-:W-:Y:S01]  /*0710*/  MOV R10, 0x760 ;  /* 0x00000760000a7802 */ /* 0x000fe20000000f00 */
[----:B------:R-:W-:Y:S02]  /*0720*/  IMAD.MOV.U32 R15, RZ, RZ, R13 ;  /* 0x000000ffff0f7224 */ /* 0x000fe400078e000d */
[----:B------:R-:W-:Y:S02]  /*0730*/  IMAD.MOV.U32 R31, RZ, RZ, R28 ;  /* 0x000000ffff1f7224 */ /* 0x000fe400078e001c */
[----:B------:R-:W-:-:S07]  /*0740*/  IMAD.MOV.U32 R30, RZ, RZ, R29 ;  /* 0x000000ffff1e7224 */ /* 0x000fce00078e001d */
[----:B-----5:R-:W-:Y:S05]  /*0750*/  CALL.REL.NOINC `($__internal_0_$__cuda_sm20_div_rn_f64_full) ;  /* 0x0000000400507944 */ /* 0x020fea0003c00000 */
[----:B------:R-:W-:Y:S02]  /*0760*/  IMAD.MOV.U32 R4, RZ, RZ, R14 ;  /* 0x000000ffff047224 */ /* 0x000fe400078e000e */
[----:B------:R-:W-:-:S07]  /*0770*/  IMAD.MOV.U32 R5, RZ, RZ, R15 ;  /* 0x000000ffff057224 */ /* 0x000fce00078e000f */
.L_x_1:
[----:B------:R-:W-:Y:S05]  /*0780*/  BSYNC.RECONVERGENT B0 ;  /* 0x0000000000007941 */ /* 0x000fea0003800200 */
.L_x_0:
[----:B------:R-:W0:Y:S01]  /*0790*/  MUFU.RCP64H R13, R29 ;  /* 0x0000001d000d7308 */ /* 0x000e220000001800 */
[----:B------:R-:W-:Y:S01]  /*07a0*/  IMAD.MOV.U32 R12, RZ, RZ, 0x1 ;  /* 0x00000001ff0c7424 */ /* 0x000fe200078e00ff */
[----:B------:R-:W-:Y:S06]  /*07b0*/  BSSY.RECONVERGENT B0, `(.L_x_2) ;  /* 0x000001f000007945 */ /* 0x000fec0003800200 */
[----:B-----5:R-:W1:Y:S08]  /*07c0*/  I2F.F64.U16 R16, R3 ;  /* 0x0000000300107312 */ /* 0x020e700000101800 */
[----:B------:R-:W2:Y:S01]  /*07d0*/  I2F.F64.U16 R14, R2 ;  /* 0x00000002000e7312 */ /* 0x000ea20000101800 */
[----:B0-----:R-:W-:-:S02]  /*07e0*/  DFMA R18, -R28, R12, 1 ;  /* 0x3ff000001c12742b */ /* 0x001fc4000000010c */
[----:B-1----:R-:W-:-:S05]  /*07f0*/  DMUL R16, R26, R16 ;  /* 0x000000101a107228 */ /* 0x002fca0000000000 */
[----:B------:R-:W0:Y:S01]  /*0800*/  I2F.F64.U16 R38, R38 ;  /* 0x0000002600267312 */ /* 0x000e220000101800 */
[----:B------:R-:W-:Y:S02]  /*0810*/  DFMA R18, R18, R18, R18 ;  /* 0x000000121212722b */ /* 0x000fe40000000012 */
[----:B--2---:R-:W-:-:S05]  /*0820*/  DMUL R14, R24, R14 ;  /* 0x0000000e180e7228 */ /* 0x004fca0000000000 */
[----:B------:R-:W1:Y:S01]  /*0830*/  I2F.F64.U16 R40, R40 ;  /* 0x0000002800287312 */ /* 0x000e620000101800 */
[----:B------:R-:W-:Y:S02]  /*0840*/  DMUL R16, R20, R16 ;  /* 0x0000001014107228 */ /* 0x000fe40000000000 */
[----:B------:R-:W-:-:S06]  /*0850*/  DFMA R18, R12, R18, R12 ;  /* 0x000000120c12722b */ /* 0x000fcc000000000c */
[----:B------:R-:W-:Y:S02]  /*0860*/  DFMA R14, R20, R14, R16 ;  /* 0x0000000e140e722b */ /* 0x000fe40000000010 */
[----:B0-----:R-:W-:Y:S02]  /*0870*/  DMUL R16, R24, R38 ;  /* 0x0000002618107228 */ /* 0x001fe40000000000 */
[----:B------:R-:W-:Y:S02]  /*0880*/  DFMA R12, -R28, R18, 1 ;  /* 0x3ff000001c0c742b */ /* 0x000fe40000000112 */
[----:B-1----:R-:W-:-:S04]  /*0890*/  DMUL R2, R26, R40 ;  /* 0x000000281a027228 */ /* 0x002fc80000000000 */
[----:B------:R-:W-:Y:S02]  /*08a0*/  DFMA R14, R22, R16, R14 ;  /* 0x00000010160e722b */ /* 0x000fe4000000000e */
[----:B------:R-:W-:-:S06]  /*08b0*/  DFMA R18, R18, R12, R18 ;  /* 0x0000000c1212722b */ /* 0x000fcc0000000012 */
[----:B------:R-:W-:-:S08]  /*08c0*/  DFMA R14, R22, R2, R14 ;  /* 0x00000002160e722b */ /* 0x000fd0000000000e */
[----:B------:R-:W-:Y:S02]  /*08d0*/  DMUL R2, R18, R14 ;  /* 0x0000000e12027228 */ /* 0x000fe40000000000 */
[----:B------:R-:W-:-:S06]  /*08e0*/  FSETP.GEU.AND P1, PT, |R15|, 6.5827683646048100446e-37, PT ;  /* 0x036000000f00780b */ /* 0x000fcc0003f2e200 */
[----:B------:R-:W-:-:S08]  /*08f0*/  DFMA R12, -R28, R2, R14 ;  /* 0x000000021c0c722b */ /* 0x000fd0000000010e */
[----:B------:R-:W-:-:S10]  /*0900*/  DFMA R2, R18, R12, R2 ;  /* 0x0000000c1202722b */ /* 0x000fd40000000002 */
[----:B------:R-:W-:-:S05]  /*0910*/  FFMA R10, RZ, R29, R3 ;  /* 0x0000001dff0a7223 */ /* 0x000fca0000000003 */
[----:B------:R-:W-:-:S13]  /*0920*/  FSETP.GT.AND P0, PT, |R10|, 1.469367938527859385e-39, PT ;  /* 0x001000000a00780b */ /* 0x000fda0003f04200 */
[----:B------:R-:W-:Y:S05]  /*0930*/  @P0 BRA P1, `(.L_x_3) ;  /* 0x0000000000180947 */ /* 0x000fea0000800000 */
[----:B------:R-:W-:Y:S01]  /*0940*/  IMAD.MOV.U32 R31, RZ, RZ, R28 ;  /* 0x000000ffff1f7224 */ /* 0x000fe200078e001c */
[----:B------:R-:W-:Y:S01]  /*0950*/  MOV R10, 0x980 ;  /* 0x00000980000a7802 */ /* 0x000fe20000000f00 */
[----:B------:R-:W-:-:S07]  /*0960*/  IMAD.MOV.U32 R30, RZ, RZ, R29 ;  /* 0x000000ffff1e7224 */ /* 0x000fce00078e001d */
[----:B------:R-:W-:Y:S05]  /*0970*/  CALL.REL.NOINC `($__internal_0_$__cuda_sm20_div_rn_f64_full) ;  /* 0x0000000000c87944 */ /* 0x000fea0003c00000 */
[----:B------:R-:W-:Y:S02]  /*0980*/  IMAD.MOV.U32 R2, RZ, RZ, R14 ;  /* 0x000000ffff027224 */ /* 0x000fe400078e000e */
[----:B------:R-:W-:-:S07]  /*0990*/  IMAD.MOV.U32 R3, RZ, RZ, R15 ;  /* 0x000000ffff037224 */ /* 0x000fce00078e000f */
.L_x_3:
[----:B------:R-:W-:Y:S05]  /*09a0*/  BSYNC.RECONVERGENT B0 ;  /* 0x0000000000007941 */ /* 0x000fea0003800200 */
.L_x_2:
[----:B------:R-:W0:Y:S01]  /*09b0*/  MUFU.RCP64H R13, R29 ;  /* 0x0000001d000d7308 */ /* 0x000e220000001800 */
[----:B------:R-:W-:Y:S01]  /*09c0*/  IMAD.MOV.U32 R12, RZ, RZ, 0x1 ;  /* 0x00000001ff0c7424 */ /* 0x000fe200078e00ff */
[----:B------:R-:W-:Y:S06]  /*09d0*/  BSSY.RECONVERGENT B0, `(.L_x_4) ;  /* 0x000001f000007945 */ /* 0x000fec0003800200 */
[----:B------:R-:W1:Y:S08]  /*09e0*/  I2F.F64.U16 R16, R6 ;  /* 0x0000000600107312 */ /* 0x000e700000101800 */
        /* <DEDUP_REMOVED lines=8> */
[----:B------:R-:W-:Y:S02]  /*0a70*/  DFMA R30, R12, R30, R12 ;  /* 0x0000001e0c1e722b */ /* 0x000fe4000000000c */
[----:B0-----:R-:W-:-:S04]  /*0a80*/  DMUL R18, R24, R18 ;  /* 0x0000001218127228 */ /* 0x001fc80000000000 */
[----:B------:R-:W-:Y:S02]  /*0a90*/  DFMA R14, R20, R14, R16 ;  /* 0x0000000e140e722b */ /* 0x000fe40000000010 */
        /* <DEDUP_REMOVED lines=18> */
.L_x_5:
[----:B------:R-:W-:Y:S05]  /*0bc0*/  BSYNC.RECONVERGENT B0 ;  /* 0x0000000000007941 */ /* 0x000fea0003800200 */
.L_x_4:
[----:B------:R-:W0:Y:S01]  /*0bd0*/  LDCU UR8, c[0x0][0x3a8] ;  /* 0x00007500ff0877ac */ /* 0x000e220008000800 */
[----:B------:R-:W1:Y:S01]  /*0be0*/  F2I.U32.F64.TRUNC R5, R4 ;  /* 0x0000000400057311 */ /* 0x000e62000030d000 */
[----:B------:R-:W2:Y:S07]  /*0bf0*/  LDCU.64 UR6, c[0x0][0x388] ;  /* 0x00007100ff0677ac */ /* 0x000eae0008000a00 */
[----:B------:R-:W3:Y:S08]  /*0c00*/  F2I.U32.F64.TRUNC R3, R2 ;  /* 0x0000000200037311 */ /* 0x000ef0000030d000 */
[----:B------:R-:W4:Y:S01]  /*0c10*/  F2I.U32.F64.TRUNC R7, R6 ;  /* 0x0000000600077311 */ /* 0x000f22000030d000 */
[----:B0-----:R-:W-:-:S04]  /*0c20*/  IMAD R8, R9, UR8, R8 ;  /* 0x0000000809087c24 */ /* 0x001fc8000f8e0208 */
[----:B------:R-:W-:-:S05]  /*0c30*/  IMAD R0, R8, 0x3, RZ ;  /* 0x0000000308007824 */ /* 0x000fca00078e02ff */
[----:B--2---:R-:W-:-:S04]  /*0c40*/  IADD3 R8, P0, PT, R0, UR6, RZ ;  /* 0x0000000600087c10 */ /* 0x004fc8000ff1e0ff */
[----:B------:R-:W-:-:S05]  /*0c50*/  LEA.HI.X.SX32 R9, R0, UR7, 0x1, P0 ;  /* 0x0000000700097c11 */ /* 0x000fca00080f0eff */
[----:B-1----:R-:W-:Y:S04]  /*0c60*/  STG.E.U8 desc[UR4][R8.64], R5 ;  /* 0x0000000508007986 */ /* 0x002fe8000c101104 */
[----:B---3--:R-:W-:Y:S04]  /*0c70*/  STG.E.U8 desc[UR4][R8.64+0x1], R3 ;  /* 0x0000010308007986 */ /* 0x008fe8000c101104 */
[----:B----4-:R-:W-:Y:S01]  /*0c80*/  STG.E.U8 desc[UR4][R8.64+0x2], R7 ;  /* 0x0000020708007986 */ /* 0x010fe2000c101104 */
[----:B------:R-:W-:Y:S05]  /*0c90*/  EXIT ;  /* 0x000000000000794d */ /* 0x000fea0003800000 */
        .weak           $__internal_0_$__cuda_sm20_div_rn_f64_full
        .type           $__internal_0_$__cuda_sm20_div_rn_f64_full,@function
        .size           $__internal_0_$__cuda_sm20_div_rn_f64_full,(.L_x_14 - $__internal_0_$__cuda_sm20_div_rn_f64_full)
$__internal_0_$__cuda_sm20_div_rn_f64_full:
[----:B------:R-:W-:Y:S01]  /*0ca0*/  IMAD.MOV.U32 R19, RZ, RZ, R15 ;  /* 0x000000ffff137224 */ /* 0x000fe200078e000f */
[C---:B------:R-:W-:Y:S01]  /*0cb0*/  FSETP.GEU.AND P0, PT, |R30|.reuse, 1.469367938527859385e-39, PT ;  /* 0x001000001e00780b */ /* 0x040fe20003f0e200 */
[----:B------:R-:W-:Y:S01]  /*0cc0*/  IMAD.MOV.U32 R18, RZ, RZ, R14 ;  /* 0x000000ffff127224 */ /* 0x000fe200078e000e */
[----:B------:R-:W-:Y:S01]  /*0cd0*/  LOP3.LUT R16, R30, 0x800fffff, RZ, 0xc0, !PT ;  /* 0x800fffff1e107812 */ /* 0x000fe200078ec0ff */
[----:B------:R-:W-:Y:S01]  /*0ce0*/  IMAD.MOV.U32 R15, RZ, RZ, R30 ;  /* 0x000000ffff0f7224 */ /* 0x000fe200078e001e */
[C---:B------:R-:W-:Y:S01]  /*0cf0*/  FSETP.GEU.AND P2, PT, |R19|.reuse, 1.469367938527859385e-39, PT ;  /* 0x001000001300780b */ /* 0x040fe20003f4e200 */
[----:B------:R-:W-:Y:S01]  /*0d00*/  IMAD.MOV.U32 R14, RZ, RZ, R31 ;  /* 0x000000ffff0e7224 */ /* 0x000fe200078e001f */
[----:B------:R-:W-:Y:S01]  /*0d10*/  LOP3.LUT R17, R16, 0x3ff00000, RZ, 0xfc, !PT ;  /* 0x3ff0000010117812 */ /* 0x000fe200078efcff */
[----:B------:R-:W-:Y:S01]  /*0d20*/  IMAD.MOV.U32 R34, RZ, RZ, 0x1 ;  /* 0x00000001ff227424 */ /* 0x000fe200078e00ff */
[----:B------:R-:W-:Y:S01]  /*0d30*/  LOP3.LUT R12, R19, 0x7ff00000, RZ, 0xc0, !PT ;  /* 0x7ff00000130c7812 */ /* 0x000fe200078ec0ff */
[----:B------:R-:W-:Y:S01]  /*0d40*/  BSSY.RECONVERGENT B1, `(.L_x_6) ;  /* 0x0000051000017945 */ /* 0x000fe20003800200 */
[----:B------:R-:W-:-:S02]  /*0d50*/  MOV R16, R31 ;  /* 0x0000001f00107202 */ /* 0x000fc40000000f00 */
[----:B------:R-:W-:Y:S01]  /*0d60*/  LOP3.LUT R39, R30, 0x7ff00000, RZ, 0xc0, !PT ;  /* 0x7ff000001e277812 */ /* 0x000fe200078ec0ff */
[----:B------:R-:W-:Y:S01]  /*0d70*/  @!P0 DMUL R16, R14, 8.98846567431157953865e+307 ;  /* 0x7fe000000e108828 */ /* 0x000fe20000000000 */
[----:B------:R-:W-:Y:S02]  /*0d80*/  IMAD.MOV.U32 R30, RZ, RZ, R18 ;  /* 0x000000ffff1e7224 */ /* 0x000fe400078e0012 */
[C---:B------:R-:W-:Y:S01]  /*0d90*/  ISETP.GE.U32.AND P1, PT, R12.reuse, R39, PT ;  /* 0x000000270c00720c */ /* 0x040fe20003f26070 */
[----:B------:R-:W-:Y:S01]  /*0da0*/  @!P2 IMAD.MOV.U32 R32, RZ, RZ, RZ ;  /* 0x000000ffff20a224 */ /* 0x000fe200078e00ff */
[----:B------:R-:W-:Y:S01]  /*0db0*/  @!P2 LOP3.LUT R13, R15, 0x7ff00000, RZ, 0xc0, !PT ;  /* 0x7ff000000f0da812 */ /* 0x000fe200078ec0ff */
[----:B------:R-:W0:Y:S03]  /*0dc0*/  MUFU.RCP64H R35, R17 ;  /* 0x0000001100237308 */ /* 0x000e260000001800 */
[----:B------:R-:W-:Y:S01]  /*0dd0*/  @!P2 ISETP.GE.U32.AND P3, PT, R12, R13, PT ;  /* 0x0000000d0c00a20c */ /* 0x000fe20003f66070 */
[----:B------:R-:W-:Y:S01]  /*0de0*/  IMAD.MOV.U32 R13, RZ, RZ, 0x1ca00000 ;  /* 0x1ca00000ff0d7424 */ /* 0x000fe200078e00ff */
[----:B------:R-:W-:-:S04]  /*0df0*/  @!P0 LOP3.LUT R39, R17, 0x7ff00000, RZ, 0xc0, !PT ;  /* 0x7ff0000011278812 */ /* 0x000fc800078ec0ff */
[C---:B------:R-:W-:Y:S02]  /*0e00*/  @!P2 SEL R33, R13.reuse, 0x63400000, !P3 ;  /* 0x634000000d21a807 */ /* 0x040fe40005800000 */
[----:B------:R-:W-:Y:S02]  /*0e10*/  SEL R31, R13, 0x63400000, !P1 ;  /* 0x634000000d1f7807 */ /* 0x000fe40004800000 */
[--C-:B------:R-:W-:Y:S02]  /*0e20*/  @!P2 LOP3.LUT R33, R33, 0x80000000, R19.reuse, 0xf8, !PT ;  /* 0x800000002121a812 */ /* 0x100fe400078ef813 */
[----:B------:R-:W-:Y:S02]  /*0e30*/  LOP3.LUT R31, R31, 0x800fffff, R19, 0xf8, !PT ;  /* 0x800fffff1f1f7812 */ /* 0x000fe400078ef813 */
[----:B------:R-:W-:-:S06]  /*0e40*/  @!P2 LOP3.LUT R33, R33, 0x100000, RZ, 0xfc, !PT ;  /* 0x001000002121a812 */ /* 0x000fcc00078efcff */
[----:B------:R-:W-:Y:S02]  /*0e50*/  @!P2 DFMA R30, R30, 2, -R32 ;  /* 0x400000001e1ea82b */ /* 0x000fe40000000820 */
[----:B0-----:R-:W-:-:S08]  /*0e60*/  DFMA R32, R34, -R16, 1 ;  /* 0x3ff000002220742b */ /* 0x001fd00000000810 */
[----:B------:R-:W-:-:S08]  /*0e70*/  DFMA R32, R32, R32, R32 ;  /* 0x000000202020722b */ /* 0x000fd00000000020 */
[----:B------:R-:W-:-:S08]  /*0e80*/  DFMA R32, R34, R32, R34 ;  /* 0x000000202220722b */ /* 0x000fd00000000022 */
[----:B------:R-:W-:-:S08]  /*0e90*/  DFMA R34, R32, -R16, 1 ;  /* 0x3ff000002022742b */ /* 0x000fd00000000810 */
[----:B------:R-:W-:-:S08]  /*0ea0*/  DFMA R32, R32, R34, R32 ;  /* 0x000000222020722b */ /* 0x000fd00000000020 */
[----:B------:R-:W-:-:S08]  /*0eb0*/  DMUL R34, R32, R30 ;  /* 0x0000001e20227228 */ /* 0x000fd00000000000 */
[----:B------:R-:W-:-:S08]  /*0ec0*/  DFMA R36, R34, -R16, R30 ;  /* 0x800000102224722b */ /* 0x000fd0000000001e */
[----:B------:R-:W-:Y:S01]  /*0ed0*/  DFMA R36, R32, R36, R34 ;  /* 0x000000242024722b */ /* 0x000fe20000000022 */
[----:B------:R-:W-:Y:S01]  /*0ee0*/  IMAD.MOV.U32 R32, RZ, RZ, R12 ;  /* 0x000000ffff207224 */ /* 0x000fe200078e000c */
[----:B------:R-:W-:-:S05]  /*0ef0*/  @!P2 LOP3.LUT R32, R31, 0x7ff00000, RZ, 0xc0, !PT ;  /* 0x7ff000001f20a812 */ /* 0x000fca00078ec0ff */
[----:B------:R-:W-:-:S05]  /*0f00*/  VIADD R33, R32, 0xffffffff ;  /* 0xffffffff20217836 */ /* 0x000fca0000000000 */
[----:B------:R-:W-:Y:S01]  /*0f10*/  ISETP.GT.U32.AND P0, PT, R33, 0x7feffffe, PT ;  /* 0x7feffffe2100780c */ /* 0x000fe20003f04070 */
[----:B------:R-:W-:-:S05]  /*0f20*/  VIADD R33, R39, 0xffffffff ;  /* 0xffffffff27217836 */ /* 0x000fca0000000000 */
[----:B------:R-:W-:-:S13]  /*0f30*/  ISETP.GT.U32.OR P0, PT, R33, 0x7feffffe, P0 ;  /* 0x7feffffe2100780c */ /* 0x000fda0000704470 */
[----:B------:R-:W-:Y:S05]  /*0f40*/  @P0 BRA `(.L_x_7) ;  /* 0x00000000006c0947 */ /* 0x000fea0003800000 */
[----:B------:R-:W-:Y:S01]  /*0f50*/  LOP3.LUT R19, R15, 0x7ff00000, RZ, 0xc0, !PT ;  /* 0x7ff000000f137812 */ /* 0x000fe200078ec0ff */
[----:B------:R-:W-:-:S03]  /*0f60*/  IMAD.MOV.U32 R18, RZ, RZ, RZ ;  /* 0x000000ffff127224 */ /* 0x000fc600078e00ff */
[CC--:B------:R-:W-:Y:S02]  /*0f70*/  ISETP.GE.U32.AND P0, PT, R12.reuse, R19.reuse, PT ;  /* 0x000000130c00720c */ /* 0x0c0fe40003f06070 */
[----:B------:R-:W-:Y:S02]  /*0f80*/  VIADDMNMX R12, R12, -R19, 0xb9600000, !PT ;  /* 0xb96000000c0c7446 */ /* 0x000fe40007800913 */
[----:B------:R-:W-:Y:S02]  /*0f90*/  SEL R13, R13, 0x63400000, !P0 ;  /* 0x634000000d0d7807 */ /* 0x000fe40004000000 */
[----:B------:R-:W-:-:S05]  /*0fa0*/  VIMNMX R12, PT, PT, R12, 0x46a00000, PT ;  /* 0x46a000000c0c7848 */ /* 0x000fca0003fe0100 */
[----:B------:R-:W-:-:S04]  /*0fb0*/  IMAD.IADD R32, R12, 0x1, -R13 ;  /* 0x000000010c207824 */ /* 0x000fc800078e0a0d */
[----:B------:R-:W-:-:S06]  /*0fc0*/  VIADD R19, R32, 0x7fe00000 ;  /* 0x7fe0000020137836 */ /* 0x000fcc0000000000 */
[----:B------:R-:W-:-:S10]  /*0fd0*/  DMUL R12, R36, R18 ;  /* 0x00000012240c7228 */ /* 0x000fd40000000000 */
[----:B------:R-:W-:-:S13]  /*0fe0*/  FSETP.GTU.AND P0, PT, |R13|, 1.469367938527859385e-39, PT ;  /* 0x001000000d00780b */ /* 0x000fda0003f0c200 */
[----:B------:R-:W-:Y:S05]  /*0ff0*/  @P0 BRA `(.L_x_8) ;  /* 0x0000000000940947 */ /* 0x000fea0003800000 */
[----:B------:R-:W-:Y:S01]  /*1000*/  DFMA R16, R36, -R16, R30 ;  /* 0x800000102410722b */ /* 0x000fe2000000001e */
[----:B------:R-:W-:-:S09]  /*1010*/  IMAD.MOV.U32 R18, RZ, RZ, RZ ;  /* 0x000000ffff127224 */ /* 0x000fd200078e00ff */
[C---:B------:R-:W-:Y:S02]  /*1020*/  FSETP.NEU.AND P0, PT, R17.reuse, RZ, PT ;  /* 0x000000ff1100720b */ /* 0x040fe40003f0d000 */
[----:B------:R-:W-:-:S04]  /*1030*/  LOP3.LUT R31, R17, 0x80000000, R15, 0x48, !PT ;  /* 0x80000000111f7812 */ /* 0x000fc800078e480f */
[----:B------:R-:W-:-:S07]  /*1040*/  LOP3.LUT R19, R31, R19, RZ, 0xfc, !PT ;  /* 0x000000131f137212 */ /* 0x000fce00078efcff */
[----:B------:R-:W-:Y:S05]  /*1050*/  @!P0 BRA `(.L_x_8) ;  /* 0x00000000007c8947 */ /* 0x000fea0003800000 */
[----:B------:R-:W-:Y:S01]  /*1060*/  IMAD.MOV R15, RZ, RZ, -R32 ;  /* 0x000000ffff0f7224 */ /* 0x000fe200078e0a20 */
[----:B------:R-:W-:Y:S01]  /*1070*/  MOV R14, RZ ;  /* 0x000000ff000e7202 */ /* 0x000fe20000000f00 */
[----:B------:R-:W-:-:S05]  /*1080*/  DMUL.RP R18, R36, R18 ;  /* 0x0000001224127228 */ /* 0x000fca0000008000 */
[----:B------:R-:W-:-:S05]  /*1090*/  DFMA R14, R12, -R14, R36 ;  /* 0x8000000e0c0e722b */ /* 0x000fca0000000024 */
[----:B------:R-:W-:Y:S02]  /*10a0*/  LOP3.LUT R31, R19, R31, RZ, 0x3c, !PT ;  /* 0x0000001f131f7212 */ /* 0x000fe400078e3cff */
[----:B------:R-:W-:-:S04]  /*10b0*/  IADD3 R14, PT, PT, -R32, -0x43300000, RZ ;  /* 0xbcd00000200e7810 */ /* 0x000fc80007ffe1ff */
[----:B------:R-:W-:-:S04]  /*10c0*/  FSETP.NEU.AND P0, PT, |R15|, R14, PT ;  /* 0x0000000e0f00720b */ /* 0x000fc80003f0d200 */
[----:B------:R-:W-:Y:S02]  /*10d0*/  FSEL R12, R18, R12, !P0 ;  /* 0x0000000c120c7208 */ /* 0x000fe40004000000 */
[----:B------:R-:W-:Y:S01]  /*10e0*/  FSEL R13, R31, R13, !P0 ;  /* 0x0000000d1f0d7208 */ /* 0x000fe20004000000 */
[----:B------:R-:W-:Y:S06]  /*10f0*/  BRA `(.L_x_8) ;  /* 0x0000000000547947 */ /* 0x000fec0003800000 */
.L_x_7:
[----:B------:R-:W-:-:S14]  /*1100*/  DSETP.NAN.AND P0, PT, R18, R18, PT ;  /* 0x000000121200722a */ /* 0x000fdc0003f08000 */
[----:B------:R-:W-:Y:S05]  /*1110*/  @P0 BRA `(.L_x_9) ;  /* 0x0000000000440947 */ /* 0x000fea0003800000 */
[----:B------:R-:W-:-:S14]  /*1120*/  DSETP.NAN.AND P0, PT, R14, R14, PT ;  /* 0x0000000e0e00722a */ /* 0x000fdc0003f08000 */
[----:B------:R-:W-:Y:S05]  /*1130*/  @P0 BRA `(.L_x_10) ;  /* 0x0000000000300947 */ /* 0x000fea0003800000 */
[----:B------:R-:W-:Y:S01]  /*1140*/  ISETP.NE.AND P0, PT, R32, R39, PT ;  /* 0x000000272000720c */ /* 0x000fe20003f05270 */
[----:B------:R-:W-:Y:S02]  /*1150*/  IMAD.MOV.U32 R12, RZ, RZ, 0x0 ;  /* 0x00000000ff0c7424 */ /* 0x000fe400078e00ff */
[----:B------:R-:W-:-:S10]  /*1160*/  IMAD.MOV.U32 R13, RZ, RZ, -0x80000 ;  /* 0xfff80000ff0d7424 */ /* 0x000fd400078e00ff */
[----:B------:R-:W-:Y:S05]  /*1170*/  @!P0 BRA `(.L_x_8) ;  /* 0x0000000000348947 */ /* 0x000fea0003800000 */
[----:B------:R-:W-:Y:S02]  /*1180*/  ISETP.NE.AND P0, PT, R32, 0x7ff00000, PT ;  /* 0x7ff000002000780c */ /* 0x000fe40003f05270 */
[----:B------:R-:W-:Y:S02]  /*1190*/  LOP3.LUT R13, R19, 0x80000000, R15, 0x48, !PT ;  /* 0x80000000130d7812 */ /* 0x000fe400078e480f */
[----:B------:R-:W-:-:S13]  /*11a0*/  ISETP.EQ.OR P0, PT, R39, RZ, !P0 ;  /* 0x000000ff2700720c */ /* 0x000fda0004702670 */
[----:B------:R-:W-:Y:S01]  /*11b0*/  @P0 LOP3.LUT R14, R13, 0x7ff00000, RZ, 0xfc, !PT ;  /* 0x7ff000000d0e0812 */ /* 0x000fe200078efcff */
[----:B------:R-:W-:Y:S02]  /*11c0*/  @!P0 IMAD.MOV.U32 R12, RZ, RZ, RZ ;  /* 0x000000ffff0c8224 */ /* 0x000fe400078e00ff */
[----:B------:R-:W-:Y:S02]  /*11d0*/  @P0 IMAD.MOV.U32 R12, RZ, RZ, RZ ;  /* 0x000000ffff0c0224 */ /* 0x000fe400078e00ff */
[----:B------:R-:W-:Y:S01]  /*11e0*/  @P0 IMAD.MOV.U32 R13, RZ, RZ, R14 ;  /* 0x000000ffff0d0224 */ /* 0x000fe200078e000e */
[----:B------:R-:W-:Y:S06]  /*11f0*/  BRA `(.L_x_8) ;  /* 0x0000000000147947 */ /* 0x000fec0003800000 */
.L_x_10:
[----:B------:R-:W-:Y:S01]  /*1200*/  LOP3.LUT R13, R15, 0x80000, RZ, 0xfc, !PT ;  /* 0x000800000f0d7812 */ /* 0x000fe200078efcff */
[----:B------:R-:W-:Y:S01]  /*1210*/  IMAD.MOV.U32 R12, RZ, RZ, R14 ;  /* 0x000000ffff0c7224 */ /* 0x000fe200078e000e */
[----:B------:R-:W-:Y:S06]  /*1220*/  BRA `(.L_x_8) ;  /* 0x0000000000087947 */ /* 0x000fec0003800000 */
.L_x_9:
[----:B------:R-:W-:Y:S01]  /*1230*/  LOP3.LUT R13, R19, 0x80000, RZ, 0xfc, !PT ;  /* 0x00080000130d7812 */ /* 0x000fe200078efcff */
[----:B------:R-:W-:-:S07]  /*1240*/  IMAD.MOV.U32 R12, RZ, RZ, R18 ;  /* 0x000000ffff0c7224 */ /* 0x000fce00078e0012 */
.L_x_8:
[----:B------:R-:W-:Y:S05]  /*1250*/  BSYNC.RECONVERGENT B1 ;  /* 0x0000000000017941 */ /* 0x000fea0003800200 */
.L_x_6:
[----:B------:R-:W-:Y:S02]  /*1260*/  IMAD.MOV.U32 R14, RZ, RZ, R12 ;  /* 0x000000ffff0e7224 */ /* 0x000fe400078e000c */
[----:B------:R-:W-:Y:S02]  /*1270*/  IMAD.MOV.U32 R15, RZ, RZ, R13 ;  /* 0x000000ffff0f7224 */ /* 0x000fe400078e000d */
[----:B------:R-:W-:Y:S02]  /*1280*/  IMAD.MOV.U32 R12, RZ, RZ, R10 ;  /* 0x000000ffff0c7224 */ /* 0x000fe400078e000a */
[----:B------:R-:W-:-:S04]  /*1290*/  IMAD.MOV.U32 R13, RZ, RZ, 0x0 ;  /* 0x00000000ff0d7424 */ /* 0x000fc800078e00ff */
[----:B------:R-:W-:Y:S05]  /*12a0*/  RET.REL.NODEC R12 `(_Z12rotateKernelPKhPhiiddii) ;  /* 0xffffffec0c547950 */ /* 0x000fea0003c3ffff */
.L_x_11:
[----:B------:R-:W-:-:S00]  /*12b0*/  BRA `(.L_x_11) ;  /* 0xfffffffc00fc7947 */ /* 0x000fc0000383ffff */
[----:B------:R-:W-:-:S00]  /*12c0*/  NOP ;  /* 0x0000000000007918 */ /* 0x000fc00000000000 */
        /* <DEDUP_REMOVED lines=11> */
.L_x_14:


//--------------------- .text._Z12mirrorKernelPhiib --------------------------
	.section	.text._Z12mirrorKernelPhiib,"ax",@progbits
	.align	128
        .global         _Z12mirrorKernelPhiib
        .type           _Z12mirrorKernelPhiib,@function
        .size           _Z12mirrorKernelPhiib,(.L_x_16 - _Z12mirrorKernelPhiib)
        .other          _Z12mirrorKernelPhiib,@"STO_CUDA_ENTRY STV_DEFAULT"
_Z12mirrorKernelPhiib:
.text._Z12mirrorKernelPhiib:
        /* <DEDUP_REMOVED lines=13> */
[----:B------:R-:W0:Y:S01]  /*00d0*/  LDCU.U8 UR4, c[0x0][0x390] ;  /* 0x00007200ff0477ac */ /* 0x000e220008000000 */
[----:B------:R-:W1:Y:S01]  /*00e0*/  LDCU.64 UR6, c[0x0][0x358] ;  /* 0x00006b00ff0677ac */ /* 0x000e620008000a00 */
[----:B0-----:R-:W-:-:S04]  /*00f0*/  UPRMT UR4, UR4, 0x8880, URZ ;  /* 0x0000888004047896 */ /* 0x001fc800080000ff */
[----:B------:R-:W-:-:S09]  /*0100*/  UISETP.NE.AND UP0, UPT, UR4, URZ, UPT ;  /* 0x000000ff0400728c */ /* 0x000fd2000bf05270 */
[----:B-1----:R-:W-:Y:S05]  /*0110*/  BRA.U !UP0, `(.L_x_12) ;  /* 0x0000000108707547 */ /* 0x002fea000b800000 */
[----:B------:R-:W-:-:S04]  /*0120*/  ULEA.HI UR4, UR8, UR8, URZ, 0x1 ;  /* 0x0000000808047291 */ /* 0x000fc8000f8f08ff */
[----:B------:R-:W-:-:S06]  /*0130*/  USHF.R.S32.HI UR4, URZ, 0x1, UR4 ;  /* 0x00000001ff047899 */ /* 0x000fcc0008011404 */
[----:B------:R-:W-:-:S13]  /*0140*/  ISETP.GE.AND P0, PT, R0, UR4, PT ;  /* 0x0000000400007c0c */ /* 0x000fda000bf06270 */
[----:B------:R-:W-:Y:S05]  /*0150*/  @P0 EXIT ;  /* 0x000000000000094d */ /* 0x000fea0003800000 */
[----:B------:R-:W0:Y:S01]  /*0160*/  LDCU.64 UR10, c[0x0][0x380] ;  /* 0x00007000ff0a77ac */ /* 0x000e220008000a00 */
[----:B------:R-:W-:Y:S01]  /*0170*/  LOP3.LUT R2, RZ, R0, RZ, 0x33, !PT ;  /* 0x00000000ff027212 */ /* 0x000fe200078e33ff */
[----:B------:R-:W-:-:S04]  /*0180*/  UIMAD UR4, UR8, 0x3, URZ ;  /* 0x00000003080478a4 */ /* 0x000fc8000f8e02ff */
[----:B------:R-:W-:Y:S02]  /*0190*/  VIADD R2, R2, UR8 ;  /* 0x0000000802027c36 */ /* 0x000fe40008000000 */
[----:B------:R-:W-:-:S04]  /*01a0*/  IMAD R3, R3, UR4, RZ ;  /* 0x0000000403037c24 */ /* 0x000fc8000f8e02ff */
[--C-:B------:R-:W-:Y:S02]  /*01b0*/  IMAD R5, R2, 0x3, R3.reuse ;  /* 0x0000000302057824 */ /* 0x100fe400078e0203 */
[----:B------:R-:W-:-:S03]  /*01c0*/  IMAD R0, R0, 0x3, R3 ;  /* 0x0000000300007824 */ /* 0x000fc600078e0203 */
[C---:B0-----:R-:W-:Y:S02]  /*01d0*/  IADD3 R4, P1, PT, R5.reuse, UR10, RZ ;  /* 0x0000000a05047c10 */ /* 0x041fe4000ff3e0ff */
[C---:B------:R-:W-:Y:S02]  /*01e0*/  IADD3 R2, P0, PT, R0.reuse, UR10, RZ ;  /* 0x0000000a00027c10 */ /* 0x040fe4000ff1e0ff */
[----:B------:R-:W-:Y:S02]  /*01f0*/  LEA.HI.X.SX32 R5, R5, UR11, 0x1, P1 ;  /* 0x0000000b05057c11 */ /* 0x000fe400088f0eff */
[----:B------:R-:W-:-:S03]  /*0200*/  LEA.HI.X.SX32 R3, R0, UR11, 0x1, P0 ;  /* 0x0000000b00037c11 */ /* 0x000fc600080f0eff */
[----:B------:R-:W2:Y:S04]  /*0210*/  LDG.E.U8 R9, desc[UR6][R4.64] ;  /* 0x0000000604097981 */ /* 0x000ea8000c1e1100 */
[----:B------:R-:W3:Y:S04]  /*0220*/  LDG.E.U8 R7, desc[UR6][R2.64] ;  /* 0x0000000602077981 */ /* 0x000ee8000c1e1100 */
[----:B--2---:R-:W-:Y:S04]  /*0230*/  STG.E.U8 desc[UR6][R2.64], R9 ;  /* 0x0000000902007986 */ /* 0x004fe8000c101106 */
[----:B---3--:R-:W-:Y:S04]  /*0240*/  STG.E.U8 desc[UR6][R4.64], R7 ;  /* 0x0000000704007986 */ /* 0x008fe8000c101106 */
[----:B------:R-:W2:Y:S04]  /*0250*/  LDG.E.U8 R13, desc[UR6][R4.64+0x1] ;  /* 0x00000106040d7981 */ /* 0x000ea8000c1e1100 */
[----:B------:R-:W3:Y:S04]  /*0260*/  LDG.E.U8 R11, desc[UR6][R2.64+0x1] ;  /* 0x00000106020b7981 */ /* 0x000ee8000c1e1100 */
[----:B--2---:R-:W-:Y:S04]  /*0270*/  STG.E.U8 desc[UR6][R2.64+0x1], R13 ;  /* 0x0000010d02007986 */ /* 0x004fe8000c101106 */
[----:B---3--:R-:W-:Y:S04]  /*0280*/  STG.E.U8 desc[UR6][R4.64+0x1], R11 ;  /* 0x0000010b04007986 */ /* 0x008fe8000c101106 */
[----:B------:R-:W2:Y:S04]  /*0290*/  LDG.E.U8 R17, desc[UR6][R4.64+0x2] ;  /* 0x0000020604117981 */ /* 0x000ea8000c1e1100 */
[----:B------:R-:W3:Y:S04]  /*02a0*/  LDG.E.U8 R15, desc[UR6][R2.64+0x2] ;  /* 0x00000206020f7981 */ /* 0x000ee8000c1e1100 */
[----:B--2---:R-:W-:Y:S04]  /*02b0*/  STG.E.U8 desc[UR6][R2.64+0x2], R17 ;  /* 0x0000021102007986 */ /* 0x004fe8000c101106 */
[----:B---3--:R-:W-:Y:S01]  /*02c0*/  STG.E.U8 desc[UR6][R4.64+0x2], R15 ;  /* 0x0000020f04007986 */ /* 0x008fe2000c101106 */
[----:B------:R-:W-:Y:S05]  /*02d0*/  EXIT ;  /* 0x000000000000794d */ /* 0x000fea0003800000 */
.L_x_12:
[----:B------:R-:W-:-:S06]  /*02e0*/  USHF.R.U32.HI UR4, URZ, 0x1, UR9 ;  /* 0x00000001ff047899 */ /* 0x000fcc0008011609 */
[----:B------:R-:W-:-:S13]  /*02f0*/  ISETP.GE.U32.AND P0, PT, R3, UR4, PT ;  /* 0x0000000403007c0c */ /* 0x000fda000bf06070 */
[----:B------:R-:W-:Y:S05]  /*0300*/  @P0 EXIT ;  /* 0x000000000000094d */ /* 0x000fea0003800000 */
[----:B------:R-:W0:Y:S01]  /*0310*/  LDCU.64 UR4, c[0x0][0x380] ;  /* 0x00007000ff0477ac */ /* 0x000e220008000a00 */
[----:B------:R-:W-:Y:S01]  /*0320*/  LOP3.LUT R2, RZ, R3, RZ, 0x33, !PT ;  /* 0x00000003ff027212 */ /* 0x000fe200078e33ff */
[----:B------:R-:W-:-:S04]  /*0330*/  IMAD R3, R3, UR8, R0 ;  /* 0x0000000803037c24 */ /* 0x000fc8000f8e0200 */
[----:B------:R-:W-:-:S04]  /*0340*/  VIADD R5, R2, UR9 ;  /* 0x0000000902057c36 */ /* 0x000fc80008000000 */
[----:B------:R-:W-:Y:S02]  /*0350*/  IMAD R5, R5, UR8, R0 ;  /* 0x0000000805057c24 */ /* 0x000fe4000f8e0200 */
[----:B------:R-:W-:Y:S02]  /*0360*/  IMAD R0, R3, 0x3, RZ ;  /* 0x0000000303007824 */ /* 0x000fe400078e02ff */
[----:B------:R-:W-:-:S03]  /*0370*/  IMAD R5, R5, 0x3, RZ ;  /* 0x0000000305057824 */ /* 0x000fc600078e02ff */
[C---:B0-----:R-:W-:Y:S02]  /*0380*/  IADD3 R2, P0, PT, R0.reuse, UR4, RZ ;  /* 0x0000000400027c10 */ /* 0x041fe4000ff1e0ff */
[C---:B------:R-:W-:Y:S02]  /*0390*/  IADD3 R4, P1, PT, R5.reuse, UR4, RZ ;  /* 0x0000000405047c10 */ /* 0x040fe4000ff3e0ff */
[----:B------:R-:W-:Y:S02]  /*03a0*/  LEA.HI.X.SX32 R3, R0, UR5, 0x1, P0 ;  /* 0x0000000500037c11 */ /* 0x000fe400080f0eff */
[----:B------:R-:W-:-:S03]  /*03b0*/  LEA.HI.X.SX32 R5, R5, UR5, 0x1, P1 ;  /* 0x0000000505057c11 */ /* 0x000fc600088f0eff */
[----:B------:R-:W2:Y:S04]  /*03c0*/  LDG.E.U8 R7, desc[UR6][R2.64] ;  /* 0x0000000602077981 */ /* 0x000ea8000c1e1100 */
[----:B------:R-:W3:Y:S04]  /*03d0*/  LDG.E.U8 R9, desc[UR6][R4.64] ;  /* 0x0000000604097981 */ /* 0x000ee8000c1e1100 */
[----:B---3--:R-:W-:Y:S04]  /*03e0*/  STG.E.U8 desc[UR6][R2.64], R9 ;  /* 0x0000000902007986 */ /* 0x008fe8000c101106 */
[----:B--2---:R-:W-:Y:S04]  /*03f0*/  STG.E.U8 desc[UR6][R4.64], R7 ;  /* 0x0000000704007986 */ /* 0x004fe8000c101106 */
        /* <DEDUP_REMOVED lines=9> */
.L_x_13:
        /* <DEDUP_REMOVED lines=15> */
.L_x_16:


//--------------------- .nv.shared.reserved.0     --------------------------
	.section	.nv.shared.reserved.0,"aw",@nobits
	.weak		__nv_reservedSMEM_offset_0_alias
	.size		__nv_reservedSMEM_offset_0_alias, 0, 64
	.other		__nv_reservedSMEM_offset_0_alias,@"STO_CUDA_RESERVED_SHARED STV_DEFAULT"
__nv_reservedSMEM_offset_0_alias:
	.zero		0
	.zero		64


//--------------------- .nv.constant0._Z12rotateKernelPKhPhiiddii --------------------------
	.section	.nv.constant0._Z12rotateKernelPKhPhiiddii,"a",@progbits
	.sectionflags	@""
	.align	4
.nv.constant0._Z12rotateKernelPKhPhiiddii:
	.zero		944


//--------------------- .nv.constant0._Z12mirrorKernelPhiib --------------------------
	.section	.nv.constant0._Z12mirrorKernelPhiib,"a",@progbits
	.sectionflags	@""
	.align	4
.nv.constant0._Z12mirrorKernelPhiib:
	.zero		913


//--------------------- SYMBOLS --------------------------

	.type		.nv.reservedSmem.offset0,@object
	.size		.nv.reservedSmem.offset0,0x4
